	.target	sm_80

	.elftype	@"ET_EXEC"


//--------------------- .note.nv.tkinfo           --------------------------
	.section	.note.nv.tkinfo,"",@"SHT_NOTE"
	.sectionflags	@"SHF_NOTE_NV_TKINFO"
	.tkinfo
        /*0018*/ 	.word	0x00000002
        /*0030*/ 	.string	""
        /*0030*/ 	.string	"ptxas"
        /*0030*/ 	.string	"Cuda compilation tools, release 13.0, V13.0.88"
        /*0030*/ 	.string	"Build cuda_13.0.r13.0/compiler.36424714_0"
        /*0030*/ 	.string	"-v  -suppress-debug-info  -lineinfo  -arch sm_80 "



//--------------------- .note.nv.cuinfo           --------------------------
	.section	.note.nv.cuinfo,"",@"SHT_NOTE"
	.sectionflags	@"SHF_NOTE_NV_CUINFO"
        /*0018*/ 	.short	0x0002
        /*001a*/ 	.short	0x0050
        /*001c*/ 	.short	0x0082
	.zero		2


//--------------------- .nv.info                  --------------------------
	.section	.nv.info,"",@"SHT_CUDA_INFO"
	.align	4


	//----- nvinfo : EIATTR_REGCOUNT
	.align		4
        /*0000*/ 	.byte	0x04, 0x2f
        /*0002*/ 	.short	(.L_1 - .L_0)
	.align		4
.L_0:
        /*0004*/ 	.word	index@(matmul_kernel)
        /*0008*/ 	.word	0x00000040


	//----- nvinfo : EIATTR_FRAME_SIZE
	.align		4
.L_1:
        /*000c*/ 	.byte	0x04, 0x11
        /*000e*/ 	.short	(.L_3 - .L_2)
	.align		4
.L_2:
        /*0010*/ 	.word	index@(matmul_kernel)
        /*0014*/ 	.word	0x00000000


	//----- nvinfo : EIATTR_MIN_STACK_SIZE
	.align		4
.L_3:
        /*0018*/ 	.byte	0x04, 0x12
        /*001a*/ 	.short	(.L_5 - .L_4)
	.align		4
.L_4:
        /*001c*/ 	.word	index@(matmul_kernel)
        /*0020*/ 	.word	0x00000000
.L_5:


//--------------------- .nv.info.matmul_kernel    --------------------------
	.section	.nv.info.matmul_kernel,"",@"SHT_CUDA_INFO"
	.sectionflags	@""
	.align	4


	//----- nvinfo : EIATTR_CUDA_API_VERSION
	.align		4
        /*0000*/ 	.byte	0x04, 0x37
        /*0002*/ 	.short	(.L_7 - .L_6)
.L_6:
        /*0004*/ 	.word	0x00000082


	//----- nvinfo : EIATTR_SW2861232_WAR
	.align		4
.L_7:
        /*0008*/ 	.byte	0x01, 0x35
	.zero		2


	//----- nvinfo : EIATTR_PARAM_CBANK
	.align		4
        /*000c*/ 	.byte	0x04, 0x0a
        /*000e*/ 	.short	(.L_9 - .L_8)
	.align		4
.L_8:
        /*0010*/ 	.word	index@(.nv.constant0.matmul_kernel)
        /*0014*/ 	.short	0x0160
        /*0016*/ 	.short	0x0050


	//----- nvinfo : EIATTR_CBANK_PARAM_SIZE
	.align		4
.L_9:
        /*0018*/ 	.byte	0x03, 0x19
        /*001a*/ 	.short	0x0050


	//----- nvinfo : EIATTR_KPARAM_INFO
	.align		4
        /*001c*/ 	.byte	0x04, 0x17
        /*001e*/ 	.short	(.L_11 - .L_10)
.L_10:
        /*0020*/ 	.word	0x00000000
        /*0024*/ 	.short	0x000d
        /*0026*/ 	.short	0x0048
        /*0028*/ 	.byte	0x00, 0xf4, 0x21, 0x00


	//----- nvinfo : EIATTR_KPARAM_INFO
	.align		4
.L_11:
        /*002c*/ 	.byte	0x04, 0x17
        /*002e*/ 	.short	(.L_13 - .L_12)
.L_12:
        /*0030*/ 	.word	0x00000000
        /*0034*/ 	.short	0x000c
        /*0036*/ 	.short	0x0040
        /*0038*/ 	.byte	0x00, 0xf4, 0x21, 0x00


	//----- nvinfo : EIATTR_KPARAM_INFO
	.align		4
.L_13:
        /*003c*/ 	.byte	0x04, 0x17
        /*003e*/ 	.short	(.L_15 - .L_14)
.L_14:
        /*0040*/ 	.word	0x00000000
        /*0044*/ 	.short	0x000b
        /*0046*/ 	.short	0x0038
        /*0048*/ 	.byte	0x00, 0xf0, 0x11, 0x00


	//----- nvinfo : EIATTR_KPARAM_INFO
	.align		4
.L_15:
        /*004c*/ 	.byte	0x04, 0x17
        /*004e*/ 	.short	(.L_17 - .L_16)
.L_16:
        /*0050*/ 	.word	0x00000000
        /*0054*/ 	.short	0x000a
        /*0056*/ 	.short	0x0034
        /*0058*/ 	.byte	0x00, 0xf0, 0x11, 0x00


	//----- nvinfo : EIATTR_KPARAM_INFO
	.align		4
.L_17:
        /*005c*/ 	.byte	0x04, 0x17
        /*005e*/ 	.short	(.L_19 - .L_18)
.L_18:
        /*0060*/ 	.word	0x00000000
        /*0064*/ 	.short	0x0009
        /*0066*/ 	.short	0x0030
        /*0068*/ 	.byte	0x00, 0xf0, 0x11, 0x00


	//----- nvinfo : EIATTR_KPARAM_INFO
	.align		4
.L_19:
        /*006c*/ 	.byte	0x04, 0x17
        /*006e*/ 	.short	(.L_21 - .L_20)
.L_20:
        /*0070*/ 	.word	0x00000000
        /*0074*/ 	.short	0x0008
        /*0076*/ 	.short	0x002c
        /*0078*/ 	.byte	0x00, 0xf0, 0x11, 0x00


	//----- nvinfo : EIATTR_KPARAM_INFO
	.align		4
.L_21:
        /*007c*/ 	.byte	0x04, 0x17
        /*007e*/ 	.short	(.L_23 - .L_22)
.L_22:
        /*0080*/ 	.word	0x00000000
        /*0084*/ 	.short	0x0007
        /*0086*/ 	.short	0x0028
        /*0088*/ 	.byte	0x00, 0xf0, 0x11, 0x00


	//----- nvinfo : EIATTR_KPARAM_INFO
	.align		4
.L_23:
        /*008c*/ 	.byte	0x04, 0x17
        /*008e*/ 	.short	(.L_25 - .L_24)
.L_24:
        /*0090*/ 	.word	0x00000000
        /*0094*/ 	.short	0x0006
        /*0096*/ 	.short	0x0024
        /*0098*/ 	.byte	0x00, 0xf0, 0x11, 0x00


	//----- nvinfo : EIATTR_KPARAM_INFO
	.align		4
.L_25:
        /*009c*/ 	.byte	0x04, 0x17
        /*009e*/ 	.short	(.L_27 - .L_26)
.L_26:
        /*00a0*/ 	.word	0x00000000
        /*00a4*/ 	.short	0x0005
        /*00a6*/ 	.short	0x0020
        /*00a8*/ 	.byte	0x00, 0xf0, 0x11, 0x00


	//----- nvinfo : EIATTR_KPARAM_INFO
	.align		4
.L_27:
        /*00ac*/ 	.byte	0x04, 0x17
        /*00ae*/ 	.short	(.L_29 - .L_28)
.L_28:
        /*00b0*/ 	.word	0x00000000
        /*00b4*/ 	.short	0x0004
        /*00b6*/ 	.short	0x001c
        /*00b8*/ 	.byte	0x00, 0xf0, 0x11, 0x00


	//----- nvinfo : EIATTR_KPARAM_INFO
	.align		4
.L_29:
        /*00bc*/ 	.byte	0x04, 0x17
        /*00be*/ 	.short	(.L_31 - .L_30)
.L_30:
        /*00c0*/ 	.word	0x00000000
        /*00c4*/ 	.short	0x0003
        /*00c6*/ 	.short	0x0018
        /*00c8*/ 	.byte	0x00, 0xf0, 0x11, 0x00


	//----- nvinfo : EIATTR_KPARAM_INFO
	.align		4
.L_31:
        /*00cc*/ 	.byte	0x04, 0x17
        /*00ce*/ 	.short	(.L_33 - .L_32)
.L_32:
        /*00d0*/ 	.word	0x00000000
        /*00d4*/ 	.short	0x0002
        /*00d6*/ 	.short	0x0010
        /*00d8*/ 	.byte	0x00, 0xf4, 0x21, 0x00


	//----- nvinfo : EIATTR_KPARAM_INFO
	.align		4
.L_33:
        /*00dc*/ 	.byte	0x04, 0x17
        /*00de*/ 	.short	(.L_35 - .L_34)
.L_34:
        /*00e0*/ 	.word	0x00000000
        /*00e4*/ 	.short	0x0001
        /*00e6*/ 	.short	0x0008
        /*00e8*/ 	.byte	0x00, 0xf4, 0x21, 0x00


	//----- nvinfo : EIATTR_KPARAM_INFO
	.align		4
.L_35:
        /*00ec*/ 	.byte	0x04, 0x17
        /*00ee*/ 	.short	(.L_37 - .L_36)
.L_36:
        /*00f0*/ 	.word	0x00000000
        /*00f4*/ 	.short	0x0000
        /*00f6*/ 	.short	0x0000
        /*00f8*/ 	.byte	0x00, 0xf4, 0x21, 0x00


	//----- nvinfo : EIATTR_MAXREG_COUNT
	.align		4
.L_37:
        /*00fc*/ 	.byte	0x03, 0x1b
        /*00fe*/ 	.short	0x00ff


	//----- nvinfo : EIATTR_NUM_BARRIERS
	.align		4
        /*0100*/ 	.byte	0x02, 0x4c
        /*0102*/ 	.byte	0x01
	.zero		1


	//----- nvinfo : EIATTR_MERCURY_ISA_VERSION
	.align		4
        /*0104*/ 	.byte	0x03, 0x5f
        /*0106*/ 	.short	0x0000


	//----- nvinfo : EIATTR_EXIT_INSTR_OFFSETS
	.align		4
        /*0108*/ 	.byte	0x04, 0x1c
        /*010a*/ 	.short	(.L_39 - .L_38)


	//   ....[0]....
.L_38:
        /*010c*/ 	.word	0x000013e0


	//   ....[1]....
        /*0110*/ 	.word	0x00001440


	//----- nvinfo : EIATTR_REQNTID
	.align		4
.L_39:
        /*0114*/ 	.byte	0x04, 0x10
        /*0116*/ 	.short	(.L_41 - .L_40)
.L_40:
        /*0118*/ 	.word	0x00000100
        /*011c*/ 	.word	0x00000001
        /*0120*/ 	.word	0x00000001
.L_41:


//--------------------- .nv.callgraph             --------------------------
	.section	.nv.callgraph,"",@"SHT_CUDA_CALLGRAPH"
	.align	4
	.sectionentsize	8
	.align		4
        /*0000*/ 	.word	0x00000000
	.align		4
        /*0004*/ 	.word	0xffffffff
	.align		4
        /*0008*/ 	.word	0x00000000
	.align		4
        /*000c*/ 	.word	0xfffffffe
	.align		4
        /*0010*/ 	.word	0x00000000
	.align		4
        /*0014*/ 	.word	0xfffffffd
	.align		4
        /*0018*/ 	.word	0x00000000
	.align		4
        /*001c*/ 	.word	0xfffffffc


//--------------------- .nv.rel.action            --------------------------
	.section	.nv.rel.action,"",@"SHT_CUDA_RELOCINFO"
	.align	8
	.sectionentsize	8
        /*0000*/ 	.byte	0x73, 0x00, 0x00, 0x00, 0x00, 0x00, 0x00, 0x00, 0x00, 0x00, 0x00, 0x11, 0x25, 0x00, 0x05, 0x36


//--------------------- .nv.constant0.matmul_kernel --------------------------
	.section	.nv.constant0.matmul_kernel,"a",@progbits
	.sectionflags	@""
	.align	4
.nv.constant0.matmul_kernel:
	.zero		432


//--------------------- .text.matmul_kernel       --------------------------
	.section	.text.matmul_kernel,"ax",@progbits
	.sectioninfo	@"SHI_REGISTERS=64"
	.align	128
        .global         matmul_kernel
        .type           matmul_kernel,@function
        .size           matmul_kernel,(.L_x_3 - matmul_kernel)
        .other          matmul_kernel,@"STO_CUDA_ENTRY STV_DEFAULT"
matmul_kernel:
.text.matmul_kernel:
[----:B------:R-:W-:Y:S02]  /*0000*/  IMAD.MOV.U32 R1, RZ, RZ, c[0x0][0x28] ;  /* 0x00000a00ff017624 */ /* 0x000fe400078e00ff */
[----:B------:R-:W-:Y:S01]  /*0010*/  IMAD.MOV.U32 R0, RZ, RZ, c[0x0][0x17c] ;  /* 0x00005f00ff007624 */ /* 0x000fe200078e00ff */
[----:B------:R-:W0:Y:S01]  /*0020*/  S2R R5, SR_CTAID.X ;  /* 0x0000000000057919 */ /* 0x000e220000002500 */
[----:B------:R-:W-:Y:S01]  /*0030*/  IMAD.MOV.U32 R36, RZ, RZ, c[0x0][0x180] ;  /* 0x00006000ff247624 */ /* 0x000fe200078e00ff */
[----:B------:R-:W-:Y:S02]  /*0040*/  ULDC.64 UR6, c[0x0][0x118] ;  /* 0x0000460000067ab9 */ /* 0x000fe40000000a00 */
[----:B------:R-:W-:Y:S02]  /*0050*/  IADD3 R0, R0, 0xf, RZ ;  /* 0x0000000f00007810 */ /* 0x000fe40007ffe0ff */
[----:B------:R-:W-:Y:S02]  /*0060*/  IADD3 R36, R36, 0x1f, RZ ;  /* 0x0000001f24247810 */ /* 0x000fe40007ffe0ff */
[----:B------:R-:W-:-:S04]  /*0070*/  SHF.R.S32.HI R3, RZ, 0x1f, R0 ;  /* 0x0000001fff037819 */ /* 0x000fc80000011400 */
[----:B------:R-:W-:-:S04]  /*0080*/  LEA.HI R3, R3, R0, RZ, 0x4 ;  /* 0x0000000003037211 */ /* 0x000fc800078f20ff */
[----:B------:R-:W-:-:S05]  /*0090*/  SHF.R.S32.HI R3, RZ, 0x4, R3 ;  /* 0x00000004ff037819 */ /* 0x000fca0000011403 */
[----:B------:R-:W-:Y:S01]  /*00a0*/  IMAD.SHL.U32 R4, R3, 0x8, RZ ;  /* 0x0000000803047824 */ /* 0x000fe200078e00ff */
[----:B0-----:R-:W-:-:S04]  /*00b0*/  IABS R8, R5 ;  /* 0x0000000500087213 */ /* 0x001fc80000000000 */
[-C--:B------:R-:W-:Y:S02]  /*00c0*/  IABS R7, R4.reuse ;  /* 0x0000000400077213 */ /* 0x080fe40000000000 */
[----:B------:R-:W-:Y:S02]  /*00d0*/  IABS R10, R4 ;  /* 0x00000004000a7213 */ /* 0x000fe40000000000 */
[----:B------:R-:W0:Y:S08]  /*00e0*/  I2F.RP R0, R7 ;  /* 0x0000000700007306 */ /* 0x000e300000209400 */
[----:B0-----:R-:W0:Y:S02]  /*00f0*/  MUFU.RCP R0, R0 ;  /* 0x0000000000007308 */ /* 0x001e240000001000 */
[----:B0-----:R-:W-:Y:S01]  /*0100*/  IADD3 R2, R0, 0xffffffe, RZ ;  /* 0x0ffffffe00027810 */ /* 0x001fe20007ffe0ff */
[----:B------:R-:W-:-:S05]  /*0110*/  IMAD.MOV R0, RZ, RZ, -R10 ;  /* 0x000000ffff007224 */ /* 0x000fca00078e0a0a */
[----:B------:R0:W1:Y:S02]  /*0120*/  F2I.FTZ.U32.TRUNC.NTZ R3, R2 ;  /* 0x0000000200037305 */ /* 0x000064000021f000 */
[----:B0-----:R-:W-:Y:S02]  /*0130*/  IMAD.MOV.U32 R2, RZ, RZ, RZ ;  /* 0x000000ffff027224 */ /* 0x001fe400078e00ff */
[----:B-1----:R-:W-:-:S04]  /*0140*/  IMAD.MOV R6, RZ, RZ, -R3 ;  /* 0x000000ffff067224 */ /* 0x002fc800078e0a03 */
[----:B------:R-:W-:Y:S02]  /*0150*/  IMAD R9, R6, R7, RZ ;  /* 0x0000000706097224 */ /* 0x000fe400078e02ff */
[----:B------:R-:W-:Y:S02]  /*0160*/  IMAD.MOV.U32 R6, RZ, RZ, R8 ;  /* 0x000000ffff067224 */ /* 0x000fe400078e0008 */
[----:B------:R-:W-:-:S06]  /*0170*/  IMAD.HI.U32 R3, R3, R9, R2 ;  /* 0x0000000903037227 */ /* 0x000fcc00078e0002 */
[----:B------:R-:W-:-:S04]  /*0180*/  IMAD.HI.U32 R3, R3, R6, RZ ;  /* 0x0000000603037227 */ /* 0x000fc800078e00ff */
[----:B------:R-:W-:-:S05]  /*0190*/  IMAD R0, R3, R0, R6 ;  /* 0x0000000003007224 */ /* 0x000fca00078e0206 */
[----:B------:R-:W-:-:S13]  /*01a0*/  ISETP.GT.U32.AND P1, PT, R7, R0, PT ;  /* 0x000000000700720c */ /* 0x000fda0003f24070 */
[----:B------:R-:W-:Y:S01]  /*01b0*/  @!P1 IMAD.IADD R0, R0, 0x1, -R7 ;  /* 0x0000000100009824 */ /* 0x000fe200078e0a07 */
[----:B------:R-:W-:Y:S02]  /*01c0*/  @!P1 IADD3 R3, R3, 0x1, RZ ;  /* 0x0000000103039810 */ /* 0x000fe40007ffe0ff */
[----:B------:R-:W-:Y:S02]  /*01d0*/  ISETP.NE.AND P1, PT, R4, RZ, PT ;  /* 0x000000ff0400720c */ /* 0x000fe40003f25270 */
[----:B------:R-:W-:Y:S02]  /*01e0*/  ISETP.GE.U32.AND P0, PT, R0, R7, PT ;  /* 0x000000070000720c */ /* 0x000fe40003f06070 */
[----:B------:R-:W-:-:S04]  /*01f0*/  LOP3.LUT R0, R5, R4, RZ, 0x3c, !PT ;  /* 0x0000000405007212 */ /* 0x000fc800078e3cff */
[----:B------:R-:W-:Y:S01]  /*0200*/  ISETP.GE.AND P2, PT, R0, RZ, PT ;  /* 0x000000ff0000720c */ /* 0x000fe20003f46270 */
[----:B------:R-:W-:-:S05]  /*0210*/  IMAD.MOV.U32 R0, RZ, RZ, c[0x0][0x178] ;  /* 0x00005e00ff007624 */ /* 0x000fca00078e00ff */
[----:B------:R-:W-:Y:S02]  /*0220*/  IADD3 R0, R0, 0x3f, RZ ;  /* 0x0000003f00007810 */ /* 0x000fe40007ffe0ff */
[----:B------:R-:W-:-:S05]  /*0230*/  @P0 IADD3 R3, R3, 0x1, RZ ;  /* 0x0000000103030810 */ /* 0x000fca0007ffe0ff */
[----:B------:R-:W-:Y:S01]  /*0240*/  IMAD.MOV.U32 R2, RZ, RZ, R3 ;  /* 0x000000ffff027224 */ /* 0x000fe200078e0003 */
[----:B------:R-:W-:-:S03]  /*0250*/  SHF.R.S32.HI R3, RZ, 0x1f, R0 ;  /* 0x0000001fff037819 */ /* 0x000fc60000011400 */
[----:B------:R-:W-:Y:S01]  /*0260*/  @!P2 IMAD.MOV R2, RZ, RZ, -R2 ;  /* 0x000000ffff02a224 */ /* 0x000fe200078e0a02 */
[----:B------:R-:W-:Y:S02]  /*0270*/  @!P1 LOP3.LUT R2, RZ, R4, RZ, 0x33, !PT ;  /* 0x00000004ff029212 */ /* 0x000fe400078e33ff */
[----:B------:R-:W-:-:S03]  /*0280*/  LEA.HI R3, R3, R0, RZ, 0x6 ;  /* 0x0000000003037211 */ /* 0x000fc600078f30ff */
[----:B------:R-:W-:Y:S02]  /*0290*/  IMAD.SHL.U32 R8, R2, 0x8, RZ ;  /* 0x0000000802087824 */ /* 0x000fe400078e00ff */
[----:B------:R-:W-:-:S03]  /*02a0*/  IMAD.MOV R2, RZ, RZ, -R2 ;  /* 0x000000ffff027224 */ /* 0x000fc600078e0a02 */
[----:B------:R-:W-:Y:S01]  /*02b0*/  LEA.HI.SX32 R3, R3, -R8, 0x1a ;  /* 0x8000000803037211 */ /* 0x000fe200078fd2ff */
[----:B------:R-:W-:-:S03]  /*02c0*/  IMAD R4, R4, R2, R5 ;  /* 0x0000000204047224 */ /* 0x000fc600078e0205 */
[----:B------:R-:W-:Y:S02]  /*02d0*/  IMNMX R11, R3, 0x8, PT ;  /* 0x00000008030b7817 */ /* 0x000fe40003800200 */
[----:B------:R-:W-:Y:S02]  /*02e0*/  IABS R9, R4 ;  /* 0x0000000400097213 */ /* 0x000fe40000000000 */
[----:B------:R-:W-:-:S04]  /*02f0*/  IABS R7, R11 ;  /* 0x0000000b00077213 */ /* 0x000fc80000000000 */
[----:B------:R-:W0:Y:S08]  /*0300*/  I2F.RP R0, R7 ;  /* 0x0000000700007306 */ /* 0x000e300000209400 */
[----:B0-----:R-:W0:Y:S02]  /*0310*/  MUFU.RCP R0, R0 ;  /* 0x0000000000007308 */ /* 0x001e240000001000 */
[----:B0-----:R-:W-:-:S06]  /*0320*/  IADD3 R3, R0, 0xffffffe, RZ ;  /* 0x0ffffffe00037810 */ /* 0x001fcc0007ffe0ff */
[----:B------:R-:W0:Y:S02]  /*0330*/  F2I.FTZ.U32.TRUNC.NTZ R3, R3 ;  /* 0x0000000300037305 */ /* 0x000e24000021f000 */
[----:B0-----:R-:W-:-:S04]  /*0340*/  IMAD.MOV R6, RZ, RZ, -R3 ;  /* 0x000000ffff067224 */ /* 0x001fc800078e0a03 */
[----:B------:R-:W-:Y:S01]  /*0350*/  IMAD.MOV.U32 R2, RZ, RZ, R6 ;  /* 0x000000ffff027224 */ /* 0x000fe200078e0006 */
[----:B------:R-:W-:-:S03]  /*0360*/  IABS R6, R11 ;  /* 0x0000000b00067213 */ /* 0x000fc60000000000 */
[----:B------:R-:W-:Y:S02]  /*0370*/  IMAD R5, R2, R7, RZ ;  /* 0x0000000702057224 */ /* 0x000fe400078e02ff */
[----:B------:R-:W-:Y:S02]  /*0380*/  IMAD.MOV.U32 R2, RZ, RZ, RZ ;  /* 0x000000ffff027224 */ /* 0x000fe400078e00ff */
[----:B------:R-:W-:Y:S02]  /*0390*/  IMAD.MOV R0, RZ, RZ, -R6 ;  /* 0x000000ffff007224 */ /* 0x000fe400078e0a06 */
        /* <DEDUP_REMOVED lines=9> */
[----:B------:R-:W-:Y:S02]  /*0430*/  ISETP.GE.AND P2, PT, R0, RZ, PT ;  /* 0x000000ff0000720c */ /* 0x000fe40003f46270 */
[----:B------:R-:W0:Y:S05]  /*0440*/  S2R R0, SR_TID.X ;  /* 0x0000000000007919 */ /* 0x000e2a0000002100 */
[----:B------:R-:W-:Y:S02]  /*0450*/  @P0 IADD3 R2, R2, 0x1, RZ ;  /* 0x0000000102020810 */ /* 0x000fe40007ffe0ff */
[----:B------:R-:W-:-:S03]  /*0460*/  ISETP.GT.AND P0, PT, R36, 0x1f, PT ;  /* 0x0000001f2400780c */ /* 0x000fc60003f04270 */
[----:B------:R-:W-:-:S04]  /*0470*/  IMAD.MOV.U32 R6, RZ, RZ, R2 ;  /* 0x000000ffff067224 */ /* 0x000fc800078e0002 */
[----:B------:R-:W-:Y:S01]  /*0480*/  @!P2 IMAD.MOV R6, RZ, RZ, -R6 ;  /* 0x000000ffff06a224 */ /* 0x000fe200078e0a06 */
[----:B------:R-:W-:-:S05]  /*0490*/  @!P1 LOP3.LUT R6, RZ, R11, RZ, 0x33, !PT ;  /* 0x0000000bff069212 */ /* 0x000fca00078e33ff */
[----:B------:R-:W-:Y:S02]  /*04a0*/  IMAD.MOV R2, RZ, RZ, -R6 ;  /* 0x000000ffff027224 */ /* 0x000fe400078e0a06 */
[----:B------:R-:W-:Y:S02]  /*04b0*/  @!P0 IMAD.MOV.U32 R16, RZ, RZ, RZ ;  /* 0x000000ffff108224 */ /* 0x000fe400078e00ff */
[----:B------:R-:W-:Y:S01]  /*04c0*/  IMAD R2, R11, R2, R4 ;  /* 0x000000020b027224 */ /* 0x000fe200078e0204 */
[----:B0-----:R-:W-:Y:S01]  /*04d0*/  SHF.R.U32.HI R3, RZ, 0x6, R0 ;  /* 0x00000006ff037819 */ /* 0x001fe20000011600 */
[----:B------:R-:W-:Y:S02]  /*04e0*/  @!P0 IMAD.SHL.U32 R4, R0, 0x8, RZ ;  /* 0x0000000800048824 */ /* 0x000fe400078e00ff */
[----:B------:R-:W-:Y:S01]  /*04f0*/  IMAD.IADD R7, R8, 0x1, R2 ;  /* 0x0000000108077824 */ /* 0x000fe200078e0202 */
[C---:B------:R-:W-:Y:S01]  /*0500*/  LOP3.LUT R2, R0.reuse, 0x3f, RZ, 0xc0, !PT ;  /* 0x0000003f00027812 */ /* 0x040fe200078ec0ff */
[----:B------:R-:W-:Y:S01]  /*0510*/  @!P0 IMAD.SHL.U32 R5, R0, 0x40, RZ ;  /* 0x0000004000058824 */ /* 0x000fe200078e00ff */
[----:B------:R-:W-:Y:S01]  /*0520*/  SGXT.U32 R3, R3, 0x2 ;  /* 0x000000020303781a */ /* 0x000fe20000000000 */
[----:B------:R-:W-:-:S02]  /*0530*/  @!P0 IMAD.MOV.U32 R18, RZ, RZ, RZ ;  /* 0x000000ffff128224 */ /* 0x000fc400078e00ff */
[----:B------:R-:W-:Y:S02]  /*0540*/  IMAD.SHL.U32 R6, R6, 0x10, RZ ;  /* 0x0000001006067824 */ /* 0x000fe400078e00ff */
[----:B------:R-:W-:Y:S01]  /*0550*/  IMAD R7, R7, 0x40, R2 ;  /* 0x0000004007077824 */ /* 0x000fe200078e0202 */
[----:B------:R-:W-:Y:S05]  /*0560*/  @!P0 BRA `(.L_x_0) ;  /* 0x00000b9000008947 */ /* 0x000fea0003800000 */
[----:B------:R-:W-:Y:S01]  /*0570*/  IABS R5, c[0x0][0x17c] ;  /* 0x00005f0000057a13 */ /* 0x000fe20000000000 */
[----:B------:R-:W-:Y:S01]  /*0580*/  IMAD.MOV.U32 R41, RZ, RZ, c[0x0][0x18c] ;  /* 0x00006300ff297624 */ /* 0x000fe200078e00ff */
[----:B------:R-:W-:Y:S01]  /*0590*/  IABS R11, c[0x0][0x178] ;  /* 0x00005e00000b7a13 */ /* 0x000fe20000000000 */
[----:B------:R-:W-:Y:S01]  /*05a0*/  IMAD.MOV.U32 R43, RZ, RZ, c[0x0][0x188] ;  /* 0x00006200ff2b7624 */ /* 0x000fe200078e00ff */
[----:B------:R-:W0:Y:S01]  /*05b0*/  I2F.RP R4, R5 ;  /* 0x0000000500047306 */ /* 0x000e220000209400 */
[----:B------:R-:W-:Y:S01]  /*05c0*/  SHF.R.U32.HI R15, RZ, 0x5, R0 ;  /* 0x00000005ff0f7819 */ /* 0x000fe20000011600 */
[----:B------:R-:W-:Y:S01]  /*05d0*/  IMAD R31, R3, c[0x0][0x188], RZ ;  /* 0x00006200031f7a24 */ /* 0x000fe200078e02ff */
[----:B------:R-:W-:Y:S01]  /*05e0*/  IABS R18, R7 ;  /* 0x0000000700127213 */ /* 0x000fe20000000000 */
[----:B------:R-:W-:Y:S01]  /*05f0*/  IMAD.SHL.U32 R41, R41, 0x20, RZ ;  /* 0x0000002029297824 */ /* 0x000fe200078e00ff */
[----:B------:R-:W-:Y:S01]  /*0600*/  SGXT.U32 R15, R15, 0x3 ;  /* 0x000000030f0f781a */ /* 0x000fe20000000000 */
[----:B------:R-:W-:Y:S01]  /*0610*/  IMAD.SHL.U32 R43, R43, 0x20, RZ ;  /* 0x000000202b2b7824 */ /* 0x000fe200078e00ff */
[C---:B------:R-:W-:Y:S01]  /*0620*/  LOP3.LUT R24, R3.reuse, 0x4, RZ, 0xfc, !PT ;  /* 0x0000000403187812 */ /* 0x040fe200078efcff */
[----:B------:R-:W1:Y:S01]  /*0630*/  I2F.RP R10, R11 ;  /* 0x0000000b000a7306 */ /* 0x000e620000209400 */
[----:B------:R-:W-:Y:S01]  /*0640*/  LOP3.LUT R17, R6, R15, RZ, 0xfc, !PT ;  /* 0x0000000f06117212 */ /* 0x000fe200078efcff */
[----:B------:R-:W-:Y:S01]  /*0650*/  ULDC UR4, c[0x0][0x180] ;  /* 0x0000600000047ab9 */ /* 0x000fe20000000800 */
[----:B------:R-:W-:Y:S01]  /*0660*/  LOP3.LUT R25, R3, 0x8, RZ, 0xfc, !PT ;  /* 0x0000000803197812 */ /* 0x000fe200078efcff */
[----:B------:R-:W-:Y:S01]  /*0670*/  IMAD R57, R24, c[0x0][0x188], RZ ;  /* 0x0000620018397a24 */ /* 0x000fe200078e02ff */
[----:B------:R-:W-:-:S02]  /*0680*/  IABS R16, R17 ;  /* 0x0000001100107213 */ /* 0x000fc40000000000 */
[C---:B------:R-:W-:Y:S01]  /*0690*/  LOP3.LUT R26, R3.reuse, 0xc, RZ, 0xfc, !PT ;  /* 0x0000000c031a7812 */ /* 0x040fe200078efcff */
[----:B0-----:R-:W0:Y:S01]  /*06a0*/  MUFU.RCP R4, R4 ;  /* 0x0000000400047308 */ /* 0x001e220000001000 */
[----:B------:R-:W-:Y:S01]  /*06b0*/  LOP3.LUT R27, R3, 0x10, RZ, 0xfc, !PT ;  /* 0x00000010031b7812 */ /* 0x000fe200078efcff */
[----:B------:R-:W-:Y:S01]  /*06c0*/  IMAD R55, R25, c[0x0][0x188], RZ ;  /* 0x0000620019377a24 */ /* 0x000fe200078e02ff */
[C---:B------:R-:W-:Y:S01]  /*06d0*/  LOP3.LUT R28, R3.reuse, 0x14, RZ, 0xfc, !PT ;  /* 0x00000014031c7812 */ /* 0x040fe200078efcff */
[----:B------:R-:W-:Y:S01]  /*06e0*/  IMAD R53, R26, c[0x0][0x188], RZ ;  /* 0x000062001a357a24 */ /* 0x000fe200078e02ff */
[----:B------:R-:W-:Y:S01]  /*06f0*/  LOP3.LUT R29, R3, 0x18, RZ, 0xfc, !PT ;  /* 0x00000018031d7812 */ /* 0x000fe200078efcff */
[----:B------:R-:W-:Y:S01]  /*0700*/  IMAD R51, R27, c[0x0][0x188], RZ ;  /* 0x000062001b337a24 */ /* 0x000fe200078e02ff */
[----:B------:R-:W-:Y:S01]  /*0710*/  LOP3.LUT R30, R3, 0x1c, RZ, 0xfc, !PT ;  /* 0x0000001c031e7812 */ /* 0x000fe200078efcff */
[----:B-1----:R-:W1:Y:S01]  /*0720*/  MUFU.RCP R10, R10 ;  /* 0x0000000a000a7308 */ /* 0x002e620000001000 */
[----:B------:R-:W-:-:S02]  /*0730*/  IMAD R49, R28, c[0x0][0x188], RZ ;  /* 0x000062001c317a24 */ /* 0x000fc400078e02ff */
[----:B------:R-:W-:Y:S02]  /*0740*/  IMAD R47, R29, c[0x0][0x188], RZ ;  /* 0x000062001d2f7a24 */ /* 0x000fe400078e02ff */
[----:B------:R-:W-:Y:S01]  /*0750*/  IMAD R45, R30, c[0x0][0x188], RZ ;  /* 0x000062001e2d7a24 */ /* 0x000fe200078e02ff */
[----:B0-----:R-:W-:Y:S02]  /*0760*/  IADD3 R8, R4, 0xffffffe, RZ ;  /* 0x0ffffffe04087810 */ /* 0x001fe40007ffe0ff */
[----:B------:R-:W-:Y:S02]  /*0770*/  LOP3.LUT R4, R17, 0x8, RZ, 0xfc, !PT ;  /* 0x0000000811047812 */ /* 0x000fe400078efcff */
[----:B------:R0:W2:Y:S02]  /*0780*/  F2I.FTZ.U32.TRUNC.NTZ R9, R8 ;  /* 0x0000000800097305 */ /* 0x0000a4000021f000 */
[----:B------:R-:W-:Y:S02]  /*0790*/  ISETP.GE.AND P0, PT, R4, RZ, PT ;  /* 0x000000ff0400720c */ /* 0x000fe40003f06270 */
[----:B-1----:R-:W-:-:S02]  /*07a0*/  IADD3 R12, R10, 0xffffffe, RZ ;  /* 0x0ffffffe0a0c7810 */ /* 0x002fc40007ffe0ff */
[----:B------:R-:W-:Y:S02]  /*07b0*/  IABS R10, R4 ;  /* 0x00000004000a7213 */ /* 0x000fe40000000000 */
[----:B------:R-:W1:Y:S01]  /*07c0*/  F2I.FTZ.U32.TRUNC.NTZ R13, R12 ;  /* 0x0000000c000d7305 */ /* 0x000e62000021f000 */
[----:B0-----:R-:W-:Y:S01]  /*07d0*/  IMAD.MOV.U32 R8, RZ, RZ, RZ ;  /* 0x000000ffff087224 */ /* 0x001fe200078e00ff */
[----:B------:R-:W-:Y:S01]  /*07e0*/  LOP3.LUT R4, R0, 0xc0, RZ, 0xc0, !PT ;  /* 0x000000c000047812 */ /* 0x000fe200078ec0ff */
[----:B--2---:R-:W-:-:S04]  /*07f0*/  IMAD.MOV R14, RZ, RZ, -R9 ;  /* 0x000000ffff0e7224 */ /* 0x004fc800078e0a09 */
[----:B------:R-:W-:Y:S02]  /*0800*/  IMAD R15, R14, R5, RZ ;  /* 0x000000050e0f7224 */ /* 0x000fe400078e02ff */
[----:B------:R-:W-:Y:S02]  /*0810*/  IMAD.MOV.U32 R14, RZ, RZ, R16 ;  /* 0x000000ffff0e7224 */ /* 0x000fe400078e0010 */
[----:B------:R-:W-:-:S04]  /*0820*/  IMAD.HI.U32 R8, R9, R15, R8 ;  /* 0x0000000f09087227 */ /* 0x000fc800078e0008 */
[----:B-1----:R-:W-:Y:S02]  /*0830*/  IMAD.MOV R12, RZ, RZ, -R13 ;  /* 0x000000ffff0c7224 */ /* 0x002fe400078e0a0d */
[----:B------:R-:W-:-:S04]  /*0840*/  IMAD.HI.U32 R9, R8, R10, RZ ;  /* 0x0000000a08097227 */ /* 0x000fc800078e00ff */
[----:B------:R-:W-:Y:S02]  /*0850*/  IMAD R15, R12, R11, RZ ;  /* 0x0000000b0c0f7224 */ /* 0x000fe400078e02ff */
[----:B------:R-:W-:Y:S02]  /*0860*/  IMAD.MOV.U32 R12, RZ, RZ, RZ ;  /* 0x000000ffff0c7224 */ /* 0x000fe400078e00ff */
[----:B------:R-:W-:-:S04]  /*0870*/  IMAD.HI.U32 R8, R8, R14, RZ ;  /* 0x0000000e08087227 */ /* 0x000fc800078e00ff */
[----:B------:R-:W-:Y:S02]  /*0880*/  IMAD.MOV R9, RZ, RZ, -R9 ;  /* 0x000000ffff097224 */ /* 0x000fe400078e0a09 */
[----:B------:R-:W-:-:S04]  /*0890*/  IMAD.HI.U32 R12, R13, R15, R12 ;  /* 0x0000000f0d0c7227 */ /* 0x000fc800078e000c */
[----:B------:R-:W-:Y:S02]  /*08a0*/  IMAD.MOV R8, RZ, RZ, -R8 ;  /* 0x000000ffff087224 */ /* 0x000fe400078e0a08 */
[----:B------:R-:W-:Y:S01]  /*08b0*/  IMAD R10, R5, R9, R10 ;  /* 0x00000009050a7224 */ /* 0x000fe200078e020a */
[----:B------:R-:W-:Y:S01]  /*08c0*/  SHF.R.S32.HI R9, RZ, 0x1f, R36 ;  /* 0x0000001fff097819 */ /* 0x000fe20000011424 */
[----:B------:R-:W-:-:S03]  /*08d0*/  IMAD.HI.U32 R12, R12, R18, RZ ;  /* 0x000000120c0c7227 */ /* 0x000fc600078e00ff */
[C---:B------:R-:W-:Y:S01]  /*08e0*/  ISETP.GT.U32.AND P1, PT, R5.reuse, R10, PT ;  /* 0x0000000a0500720c */ /* 0x040fe20003f24070 */
[----:B------:R-:W-:Y:S01]  /*08f0*/  IMAD R14, R5, R8, R14 ;  /* 0x00000008050e7224 */ /* 0x000fe200078e020e */
[----:B------:R-:W-:Y:S01]  /*0900*/  LEA.HI R36, R9, R36, RZ, 0x5 ;  /* 0x0000002409247211 */ /* 0x000fe200078f28ff */
[----:B------:R-:W-:Y:S02]  /*0910*/  IMAD.MOV R12, RZ, RZ, -R12 ;  /* 0x000000ffff0c7224 */ /* 0x000fe400078e0a0c */
[C---:B------:R-:W-:Y:S01]  /*0920*/  IMAD.SHL.U32 R8, R0.reuse, 0x10, RZ ;  /* 0x0000001000087824 */ /* 0x040fe200078e00ff */
[----:B------:R-:W-:Y:S01]  /*0930*/  ISETP.GT.U32.AND P2, PT, R5, R14, PT ;  /* 0x0000000e0500720c */ /* 0x000fe20003f44070 */
[----:B------:R-:W-:Y:S01]  /*0940*/  IMAD R18, R11, R12, R18 ;  /* 0x0000000c0b127224 */ /* 0x000fe200078e0212 */
[C---:B------:R-:W-:Y:S01]  /*0950*/  LOP3.LUT R12, R0.reuse, 0x7, RZ, 0xc0, !PT ;  /* 0x00000007000c7812 */ /* 0x040fe200078ec0ff */
[----:B------:R-:W-:Y:S01]  /*0960*/  IMAD.SHL.U32 R9, R0, 0x2, RZ ;  /* 0x0000000200097824 */ /* 0x000fe200078e00ff */
[----:B------:R-:W-:-:S02]  /*0970*/  LOP3.LUT R15, R8, 0x200, RZ, 0xc0, !PT ;  /* 0x00000200080f7812 */ /* 0x000fc400078ec0ff */
[----:B------:R-:W-:Y:S01]  /*0980*/  ISETP.GT.U32.AND P3, PT, R11, R18, PT ;  /* 0x000000120b00720c */ /* 0x000fe20003f64070 */
[----:B------:R-:W-:Y:S01]  /*0990*/  @!P1 IMAD.IADD R10, R10, 0x1, -R5 ;  /* 0x000000010a0a9824 */ /* 0x000fe200078e0a05 */
[----:B------:R-:W-:Y:S01]  /*09a0*/  LOP3.LUT R13, R9, 0x10, RZ, 0xc0, !PT ;  /* 0x00000010090d7812 */ /* 0x000fe200078ec0ff */
[C---:B------:R-:W-:Y:S01]  /*09b0*/  IMAD R16, R12.reuse, 0x40, R15 ;  /* 0x000000400c107824 */ /* 0x040fe200078e020f */
[----:B------:R-:W-:Y:S01]  /*09c0*/  SHF.R.U32.HI R8, RZ, 0x2, R4 ;  /* 0x00000002ff087819 */ /* 0x000fe20000011604 */
[----:B------:R-:W-:Y:S01]  /*09d0*/  IMAD R12, R12, 0x90, RZ ;  /* 0x000000900c0c7824 */ /* 0x000fe200078e02ff */
[----:B------:R-:W-:Y:S01]  /*09e0*/  ISETP.GT.U32.AND P1, PT, R5, R10, PT ;  /* 0x0000000a0500720c */ /* 0x000fe20003f24070 */
[----:B------:R-:W-:Y:S01]  /*09f0*/  @!P2 IMAD.IADD R14, R14, 0x1, -R5 ;  /* 0x000000010e0ea824 */ /* 0x000fe200078e0a05 */
[----:B------:R-:W-:Y:S01]  /*0a00*/  LEA.HI R13, R4, R13, RZ, 0x1f ;  /* 0x0000000d040d7211 */ /* 0x000fe200078ff8ff */
[----:B------:R-:W-:Y:S01]  /*0a10*/  IMAD.SHL.U32 R4, R0, 0x8, RZ ;  /* 0x0000000800047824 */ /* 0x000fe200078e00ff */
[----:B------:R-:W-:-:S02]  /*0a20*/  LOP3.LUT R8, R8, 0x1fe, R9, 0x78, !PT ;  /* 0x000001fe08087812 */ /* 0x000fc400078e7809 */
[----:B------:R-:W-:Y:S01]  /*0a30*/  ISETP.GT.U32.AND P2, PT, R5, R14, PT ;  /* 0x0000000e0500720c */ /* 0x000fe20003f44070 */
[----:B------:R-:W-:Y:S01]  /*0a40*/  @!P3 IMAD.IADD R18, R18, 0x1, -R11 ;  /* 0x000000011212b824 */ /* 0x000fe200078e0a0b */
[----:B------:R-:W-:Y:S02]  /*0a50*/  ISETP.GE.AND P3, PT, R17, RZ, PT ;  /* 0x000000ff1100720c */ /* 0x000fe40003f66270 */
[----:B------:R-:W-:Y:S02]  /*0a60*/  LOP3.LUT R15, R12, R13, RZ, 0x3c, !PT ;  /* 0x0000000d0c0f7212 */ /* 0x000fe400078e3cff */
[----:B------:R-:W-:Y:S01]  /*0a70*/  ISETP.GT.U32.AND P4, PT, R11, R18, PT ;  /* 0x000000120b00720c */ /* 0x000fe20003f84070 */
[----:B------:R-:W-:Y:S01]  /*0a80*/  @!P1 IMAD.IADD R10, R10, 0x1, -R5 ;  /* 0x000000010a0a9824 */ /* 0x000fe200078e0a05 */
[----:B------:R-:W-:Y:S02]  /*0a90*/  ISETP.NE.AND P1, PT, RZ, c[0x0][0x17c], PT ;  /* 0x00005f00ff007a0c */ /* 0x000fe40003f25270 */
[----:B------:R-:W-:Y:S01]  /*0aa0*/  LOP3.LUT R13, RZ, c[0x0][0x17c], RZ, 0x33, !PT ;  /* 0x00005f00ff0d7a12 */ /* 0x000fe200078e33ff */
[----:B------:R-:W-:Y:S01]  /*0ab0*/  IMAD.MOV.U32 R12, RZ, RZ, R10 ;  /* 0x000000ffff0c7224 */ /* 0x000fe200078e000a */
[----:B------:R-:W-:Y:S01]  /*0ac0*/  LOP3.LUT R9, R4, 0x30, R9, 0x48, !PT ;  /* 0x0000003004097812 */ /* 0x000fe200078e4809 */
[----:B------:R-:W-:Y:S01]  /*0ad0*/  @!P2 IMAD.IADD R14, R14, 0x1, -R5 ;  /* 0x000000010e0ea824 */ /* 0x000fe200078e0a05 */
[----:B------:R-:W-:Y:S01]  /*0ae0*/  SHF.R.S32.HI R36, RZ, 0x5, R36 ;  /* 0x00000005ff247819 */ /* 0x000fe20000011424 */
[----:B------:R-:W-:Y:S01]  /*0af0*/  @!P0 IMAD.MOV R12, RZ, RZ, -R12 ;  /* 0x000000ffff0c8224 */ /* 0x000fe200078e0a0c */
[----:B------:R-:W-:Y:S01]  /*0b00*/  ISETP.NE.AND P0, PT, RZ, c[0x0][0x178], PT ;  /* 0x00005e00ff007a0c */ /* 0x000fe20003f05270 */
[----:B------:R-:W-:Y:S01]  /*0b10*/  @!P3 IMAD.MOV R14, RZ, RZ, -R14 ;  /* 0x000000ffff0eb224 */ /* 0x000fe200078e0a0e */
[----:B------:R-:W-:Y:S01]  /*0b20*/  LOP3.LUT R37, R8, 0x40, RZ, 0x3c, !PT ;  /* 0x0000004008257812 */ /* 0x000fe200078e3cff */
[----:B------:R-:W-:Y:S01]  /*0b30*/  @!P4 IMAD.IADD R18, R18, 0x1, -R11 ;  /* 0x000000011212c824 */ /* 0x000fe200078e0a0b */
[C---:B------:R-:W-:Y:S01]  /*0b40*/  SEL R59, R13.reuse, R12, !P1 ;  /* 0x0000000c0d3b7207 */ /* 0x040fe20004800000 */
[C---:B------:R-:W-:Y:S01]  /*0b50*/  IMAD.SHL.U32 R5, R0.reuse, 0x40, RZ ;  /* 0x0000004000057824 */ /* 0x040fe200078e00ff */
[----:B------:R-:W-:Y:S01]  /*0b60*/  SEL R39, R13, R14, !P1 ;  /* 0x0000000e0d277207 */ /* 0x000fe20004800000 */
[----:B------:R-:W-:Y:S01]  /*0b70*/  IMAD.MOV.U32 R12, RZ, RZ, R18 ;  /* 0x000000ffff0c7224 */ /* 0x000fe200078e0012 */
[----:B------:R-:W-:Y:S01]  /*0b80*/  ISETP.GE.AND P1, PT, R7, RZ, PT ;  /* 0x000000ff0700720c */ /* 0x000fe20003f26270 */
[----:B------:R-:W-:Y:S01]  /*0b90*/  IMAD.IADD R9, R9, 0x1, R16 ;  /* 0x0000000109097824 */ /* 0x000fe200078e0210 */
[----:B------:R-:W-:Y:S01]  /*0ba0*/  LOP3.LUT R11, R0, 0x1f, RZ, 0xc0, !PT ;  /* 0x0000001f000b7812 */ /* 0x000fe200078ec0ff */
[----:B------:R-:W-:Y:S01]  /*0bb0*/  CS2R R16, SRZ ;  /* 0x0000000000107805 */ /* 0x000fe2000001ff00 */
[----:B------:R-:W-:Y:S01]  /*0bc0*/  LOP3.LUT R10, R5, 0x400, RZ, 0xc0, !PT ;  /* 0x00000400050a7812 */ /* 0x000fe200078ec0ff */
[----:B------:R-:W-:Y:S01]  /*0bd0*/  CS2R R18, SRZ ;  /* 0x0000000000127805 */ /* 0x000fe2000001ff00 */
[----:B------:R-:W-:-:S02]  /*0be0*/  IMAD R59, R59, c[0x0][0x190], RZ ;  /* 0x000064003b3b7a24 */ /* 0x000fc400078e02ff */
[----:B------:R-:W-:Y:S02]  /*0bf0*/  IMAD R61, R11, c[0x0][0x18c], RZ ;  /* 0x000063000b3d7a24 */ /* 0x000fe400078e02ff */
[----:B------:R-:W-:Y:S02]  /*0c00*/  IMAD.IADD R10, R10, 0x1, R15 ;  /* 0x000000010a0a7824 */ /* 0x000fe400078e020f */
[----:B------:R-:W-:Y:S02]  /*0c10*/  IMAD R39, R39, c[0x0][0x190], RZ ;  /* 0x0000640027277a24 */ /* 0x000fe400078e02ff */
[----:B------:R-:W-:Y:S01]  /*0c20*/  @!P1 IMAD.MOV R12, RZ, RZ, -R12 ;  /* 0x000000ffff0c9224 */ /* 0x000fe200078e0a0c */
[----:B------:R-:W-:Y:S02]  /*0c30*/  @!P0 LOP3.LUT R12, RZ, c[0x0][0x178], RZ, 0x33, !PT ;  /* 0x00005e00ff0c8a12 */ /* 0x000fe400078e33ff */
[----:B------:R-:W-:-:S03]  /*0c40*/  LEA R38, P0, R61, c[0x0][0x168], 0x1 ;  /* 0x00005a003d267a11 */ /* 0x000fc600078008ff */
[----:B------:R-:W-:Y:S01]  /*0c50*/  IMAD R12, R12, c[0x0][0x184], RZ ;  /* 0x000061000c0c7a24 */ /* 0x000fe200078e02ff */
[----:B------:R-:W-:-:S04]  /*0c60*/  LEA.HI.X.SX32 R61, R61, c[0x0][0x16c], 0x1, P0 ;  /* 0x00005b003d3d7a11 */ /* 0x000fc800000f0eff */
[----:B------:R-:W-:-:S04]  /*0c70*/  LEA R32, P1, R12, c[0x0][0x160], 0x1 ;  /* 0x000058000c207a11 */ /* 0x000fc800078208ff */
[----:B------:R-:W-:-:S04]  /*0c80*/  LEA.HI.X.SX32 R33, R12, c[0x0][0x164], 0x1, P1 ;  /* 0x000059000c217a11 */ /* 0x000fc800008f0eff */
.L_x_1:
[----:B------:R-:W-:Y:S01]  /*0c90*/  ISETP.GE.AND P0, PT, R3, UR4, PT ;  /* 0x0000000403007c0c */ /* 0x000fe2000bf06270 */
[----:B------:R-:W-:Y:S01]  /*0ca0*/  IMAD.WIDE R20, R31, 0x2, R32 ;  /* 0x000000021f147825 */ /* 0x000fe200078e0220 */
[----:B------:R-:W-:Y:S02]  /*0cb0*/  PRMT R46, RZ, 0x7610, R46 ;  /* 0x00007610ff2e7816 */ /* 0x000fe4000000002e */
[----:B------:R-:W-:-:S09]  /*0cc0*/  ISETP.GE.AND P1, PT, R25, UR4, PT ;  /* 0x0000000419007c0c */ /* 0x000fd2000bf26270 */
[----:B------:R0:W2:Y:S01]  /*0cd0*/  @!P0 LDG.E.U16 R46, [R20.64] ;  /* 0x00000006142e8981 */ /* 0x0000a2000c1e1500 */
[----:B------:R-:W-:Y:S01]  /*0ce0*/  ISETP.GE.AND P0, PT, R24, UR4, PT ;  /* 0x0000000418007c0c */ /* 0x000fe2000bf06270 */
[----:B------:R-:W-:Y:S01]  /*0cf0*/  IMAD.WIDE R22, R55, 0x2, R32 ;  /* 0x0000000237167825 */ /* 0x000fe200078e0220 */
[----:B------:R-:W-:Y:S02]  /*0d00*/  PRMT R40, RZ, 0x7610, R40 ;  /* 0x00007610ff287816 */ /* 0x000fe40000000028 */
[----:B------:R-:W-:Y:S01]  /*0d10*/  PRMT R42, RZ, 0x7610, R42 ;  /* 0x00007610ff2a7816 */ /* 0x000fe2000000002a */
[----:B------:R-:W-:-:S03]  /*0d20*/  IMAD.WIDE R12, R57, 0x2, R32 ;  /* 0x00000002390c7825 */ /* 0x000fc600078e0220 */
[----:B------:R1:W3:Y:S01]  /*0d30*/  @!P1 LDG.E.U16 R40, [R22.64] ;  /* 0x0000000616289981 */ /* 0x0002e2000c1e1500 */
[----:B------:R-:W-:Y:S01]  /*0d40*/  ISETP.GE.AND P1, PT, R26, UR4, PT ;  /* 0x000000041a007c0c */ /* 0x000fe2000bf26270 */
[----:B------:R-:W-:Y:S01]  /*0d50*/  IMAD.WIDE R14, R53, 0x2, R32 ;  /* 0x00000002350e7825 */ /* 0x000fe200078e0220 */
[----:B------:R-:W-:Y:S02]  /*0d60*/  PRMT R44, RZ, 0x7610, R44 ;  /* 0x00007610ff2c7816 */ /* 0x000fe4000000002c */
[----:B------:R4:W5:Y:S01]  /*0d70*/  @!P0 LDG.E.U16 R42, [R12.64] ;  /* 0x000000060c2a8981 */ /* 0x000962000c1e1500 */
[----:B------:R-:W-:Y:S02]  /*0d80*/  ISETP.GE.AND P0, PT, R28, UR4, PT ;  /* 0x000000041c007c0c */ /* 0x000fe4000bf06270 */
[----:B------:R-:W-:Y:S01]  /*0d90*/  PRMT R50, RZ, 0x7610, R50 ;  /* 0x00007610ff327816 */ /* 0x000fe20000000032 */
[----:B-1----:R-:W-:Y:S01]  /*0da0*/  IMAD.WIDE R22, R49, 0x2, R32 ;  /* 0x0000000231167825 */ /* 0x002fe200078e0220 */
[----:B------:R-:W-:-:S04]  /*0db0*/  ISETP.GE.AND P2, PT, R27, UR4, PT ;  /* 0x000000041b007c0c */ /* 0x000fc8000bf46270 */
[----:B------:R1:W5:Y:S01]  /*0dc0*/  @!P1 LDG.E.U16 R44, [R14.64] ;  /* 0x000000060e2c9981 */ /* 0x000362000c1e1500 */
[----:B------:R-:W-:-:S04]  /*0dd0*/  ISETP.GE.AND P1, PT, R29, UR4, PT ;  /* 0x000000041d007c0c */ /* 0x000fc8000bf26270 */
[----:B------:R-:W5:Y:S01]  /*0de0*/  @!P0 LDG.E.U16 R50, [R22.64] ;  /* 0x0000000616328981 */ /* 0x000f62000c1e1500 */
[----:B------:R-:W-:Y:S01]  /*0df0*/  ISETP.GE.AND P0, PT, R30, UR4, PT ;  /* 0x000000041e007c0c */ /* 0x000fe2000bf06270 */
[----:B0-----:R-:W-:Y:S01]  /*0e00*/  IMAD.WIDE R20, R51, 0x2, R32 ;  /* 0x0000000233147825 */ /* 0x001fe200078e0220 */
[----:B------:R-:W-:Y:S02]  /*0e10*/  PRMT R48, RZ, 0x7610, R48 ;  /* 0x00007610ff307816 */ /* 0x000fe40000000030 */
[----:B------:R-:W-:Y:S01]  /*0e20*/  PRMT R52, RZ, 0x7610, R52 ;  /* 0x00007610ff347816 */ /* 0x000fe20000000034 */
[----:B-1----:R-:W-:Y:S01]  /*0e30*/  IMAD.WIDE R14, R47, 0x2, R32 ;  /* 0x000000022f0e7825 */ /* 0x002fe200078e0220 */
[----:B------:R-:W-:Y:S02]  /*0e40*/  PRMT R54, RZ, 0x7610, R54 ;  /* 0x00007610ff367816 */ /* 0x000fe40000000036 */
[----:B------:R-:W5:Y:S01]  /*0e50*/  @!P2 LDG.E.U16 R48, [R20.64] ;  /* 0x000000061430a981 */ /* 0x000f62000c1e1500 */
[----:B------:R-:W-:-:S03]  /*0e60*/  IMAD.WIDE R34, R45, 0x2, R32 ;  /* 0x000000022d227825 */ /* 0x000fc600078e0220 */
[----:B------:R0:W5:Y:S04]  /*0e70*/  @!P1 LDG.E.U16 R52, [R14.64] ;  /* 0x000000060e349981 */ /* 0x000168000c1e1500 */
[----:B------:R1:W5:Y:S04]  /*0e80*/  @!P0 LDG.E.U16 R54, [R34.64] ;  /* 0x0000000622368981 */ /* 0x000368000c1e1500 */
[----:B------:R-:W-:Y:S01]  /*0e90*/  BAR.SYNC.DEFER_BLOCKING 0x0 ;  /* 0x0000000000007b1d */ /* 0x000fe20000010000 */
[----:B------:R-:W-:Y:S01]  /*0ea0*/  ISETP.GE.AND P0, PT, R11, UR4, PT ;  /* 0x000000040b007c0c */ /* 0x000fe2000bf06270 */
[----:B-1----:R-:W-:-:S02]  /*0eb0*/  IMAD.MOV.U32 R34, RZ, RZ, R38 ;  /* 0x000000ffff227224 */ /* 0x002fc400078e0026 */
[--C-:B------:R-:W-:Y:S01]  /*0ec0*/  IMAD.MOV.U32 R35, RZ, RZ, R61.reuse ;  /* 0x000000ffff237224 */ /* 0x100fe200078e003d */
[----:B------:R-:W-:Y:S02]  /*0ed0*/  PRMT R61, RZ, 0x7610, R61 ;  /* 0x00007610ff3d7816 */ /* 0x000fe4000000003d */
[----:B------:R-:W-:Y:S01]  /*0ee0*/  PRMT R38, RZ, 0x7610, R38 ;  /* 0x00007610ff267816 */ /* 0x000fe20000000026 */
[----:B----4-:R-:W-:-:S04]  /*0ef0*/  IMAD.WIDE R12, R39, 0x2, R34 ;  /* 0x00000002270c7825 */ /* 0x010fc800078e0222 */
[----:B0-----:R-:W-:Y:S02]  /*0f00*/  IMAD.WIDE R14, R59, 0x2, R34 ;  /* 0x000000023b0e7825 */ /* 0x001fe400078e0222 */
[----:B------:R-:W4:Y:S04]  /*0f10*/  @!P0 LDG.E.U16 R61, [R12.64] ;  /* 0x000000060c3d8981 */ /* 0x000f28000c1e1500 */
[----:B------:R-:W4:Y:S01]  /*0f20*/  @!P0 LDG.E.U16 R38, [R14.64] ;  /* 0x000000060e268981 */ /* 0x000f22000c1e1500 */
[----:B------:R-:W-:-:S04]  /*0f30*/  IADD3 R36, R36, -0x1, RZ ;  /* 0xffffffff24247810 */ /* 0x000fc80007ffe0ff */
[----:B------:R-:W-:Y:S01]  /*0f40*/  ISETP.NE.U32.AND P0, PT, R36, RZ, PT ;  /* 0x000000ff2400720c */ /* 0x000fe20003f05070 */
[----:B------:R-:W-:Y:S01]  /*0f50*/  IMAD.WIDE R34, R41, 0x2, R34 ;  /* 0x0000000229227825 */ /* 0x000fe200078e0222 */
[----:B------:R-:W-:-:S03]  /*0f60*/  UIADD3 UR4, UR4, -0x20, URZ ;  /* 0xffffffe004047890 */ /* 0x000fc6000fffe03f */
[----:B------:R-:W-:Y:S01]  /*0f70*/  IMAD.WIDE R32, R43, 0x2, R32 ;  /* 0x000000022b207825 */ /* 0x000fe200078e0220 */
[----:B--2---:R-:W-:Y:S04]  /*0f80*/  STS.U16 [R8], R46 ;  /* 0x0000002e08007388 */ /* 0x004fe80000000400 */
[----:B---3--:R-:W-:Y:S04]  /*0f90*/  STS.U16 [R8+0x400], R40 ;  /* 0x0004002808007388 */ /* 0x008fe80000000400 */
[----:B-----5:R-:W-:Y:S04]  /*0fa0*/  STS.U16 [R8+0x800], R48 ;  /* 0x0008003008007388 */ /* 0x020fe80000000400 */
[----:B------:R-:W-:Y:S04]  /*0fb0*/  STS.U16 [R8+0xc00], R52 ;  /* 0x000c003408007388 */ /* 0x000fe80000000400 */
[----:B------:R-:W-:Y:S04]  /*0fc0*/  STS.U16 [R37+0x200], R42 ;  /* 0x0002002a25007388 */ /* 0x000fe80000000400 */
[----:B------:R-:W-:Y:S04]  /*0fd0*/  STS.U16 [R37+0x600], R44 ;  /* 0x0006002c25007388 */ /* 0x000fe80000000400 */
[----:B------:R-:W-:Y:S04]  /*0fe0*/  STS.U16 [R37+0xa00], R50 ;  /* 0x000a003225007388 */ /* 0x000fe80000000400 */
[----:B------:R-:W-:Y:S04]  /*0ff0*/  STS.U16 [R37+0xe00], R54 ;  /* 0x000e003625007388 */ /* 0x000fe80000000400 */
[----:B----4-:R-:W-:Y:S04]  /*1000*/  STS.U16 [R8+0x1000], R61 ;  /* 0x0010003d08007388 */ /* 0x010fe80000000400 */
[----:B------:R-:W-:Y:S04]  /*1010*/  STS.U16 [R8+0x1200], R38 ;  /* 0x0012002608007388 */ /* 0x000fe80000000400 */
[----:B------:R-:W-:Y:S06]  /*1020*/  BAR.SYNC.DEFER_BLOCKING 0x0 ;  /* 0x0000000000007b1d */ /* 0x000fec0000010000 */
[----:B------:R-:W-:Y:S04]  /*1030*/  LDSM.16.MT88.4 R20, [R10] ;  /* 0x000000000a14783b */ /* 0x000fe80000004200 */
[----:B------:R-:W0:Y:S02]  /*1040*/  LDSM.16.M88.4 R12, [R9+0x1000] ;  /* 0x00100000090c783b */ /* 0x000e240000000200 */
[----:B0-----:R-:W-:Y:S02]  /*1050*/  HMMA.16816.F32.BF16 R16, R20, R12, R16 ;  /* 0x0000000c1410723c */ /* 0x001fe40000041810 */
[----:B------:R-:W0:Y:S01]  /*1060*/  LDSM.16.MT88.4 R20, [R10+0x800] ;  /* 0x000800000a14783b */ /* 0x000e220000004200 */
[----:B------:R-:W-:-:S02]  /*1070*/  IMAD.MOV.U32 R38, RZ, RZ, R34 ;  /* 0x000000ffff267224 */ /* 0x000fc400078e0022 */
[----:B------:R-:W-:Y:S11]  /*1080*/  IMAD.MOV.U32 R61, RZ, RZ, R35 ;  /* 0x000000ffff3d7224 */ /* 0x000ff600078e0023 */
[----:B------:R-:W-:Y:S08]  /*1090*/  @!UPT UIADD3 URZ, URZ, URZ, URZ ;  /* 0x0000003f3f3ff290 */ /* 0x000ff0000fffe03f */
[----:B0-----:R-:W-:Y:S01]  /*10a0*/  HMMA.16816.F32.BF16 R16, R20, R14, R16 ;  /* 0x0000000e1410723c */ /* 0x001fe20000041810 */
[----:B------:R-:W-:Y:S07]  /*10b0*/  @P0 BRA `(.L_x_1) ;  /* 0xfffffbd000000947 */ /* 0x000fee000383ffff */
[----:B------:R-:W-:-:S15]  /*10c0*/  NOP ;  /* 0x0000000000007918 */ /* 0x000fde0000000000 */
[----:B------:R-:W-:-:S01]  /*10d0*/  NOP ;  /* 0x0000000000007918 */ /* 0x000fc20000000000 */
[----:B------:R-:W-:Y:S02]  /*10e0*/  F2FP.BF16.PACK_AB R16, R17, R16 ;  /* 0x000000101110723e */ /* 0x000fe400000010ff */
[----:B------:R-:W-:-:S07]  /*10f0*/  F2FP.BF16.PACK_AB R18, R19, R18 ;  /* 0x000000121312723e */ /* 0x000fce00000010ff */
.L_x_0:
[----:B------:R-:W-:Y:S01]  /*1100*/  IMAD.SHL.U32 R8, R0, 0x20, RZ ;  /* 0x0000002000087824 */ /* 0x000fe200078e00ff */
[----:B------:R-:W-:Y:S01]  /*1110*/  BAR.SYNC.DEFER_BLOCKING 0x0 ;  /* 0x0000000000007b1d */ /* 0x000fe20000010000 */
[--C-:B------:R-:W-:Y:S02]  /*1120*/  SHF.R.S32.HI R10, RZ, 0x6, R0.reuse ;  /* 0x00000006ff0a7819 */ /* 0x100fe40000011400 */
[----:B------:R-:W-:Y:S02]  /*1130*/  LOP3.LUT R11, R5, 0x600, RZ, 0xc0, !PT ;  /* 0x00000600050b7812 */ /* 0x000fe400078ec0ff */
[----:B------:R-:W-:Y:S02]  /*1140*/  LOP3.LUT R9, R8, 0x60, RZ, 0xc0, !PT ;  /* 0x0000006008097812 */ /* 0x000fe400078ec0ff */
[----:B------:R-:W-:Y:S01]  /*1150*/  SGXT R5, R10, 0x1 ;  /* 0x000000010a05781a */ /* 0x000fe20000000200 */
[----:B------:R-:W-:Y:S01]  /*1160*/  IMAD R11, R2, 0x4, R11 ;  /* 0x00000004020b7824 */ /* 0x000fe200078e020b */
[----:B------:R-:W-:-:S02]  /*1170*/  LOP3.LUT R8, R9, 0x9c, R0, 0xf8, !PT ;  /* 0x0000009c09087812 */ /* 0x000fc400078ef800 */
[----:B------:R-:W-:Y:S02]  /*1180*/  SHF.R.U32.HI R2, RZ, 0x2, R0 ;  /* 0x00000002ff027819 */ /* 0x000fe40000011600 */
[----:B------:R-:W-:Y:S02]  /*1190*/  LOP3.LUT R5, R8, 0x440, R5, 0x78, !PT ;  /* 0x0000044008057812 */ /* 0x000fe400078e7805 */
[----:B------:R-:W-:Y:S02]  /*11a0*/  LOP3.LUT R0, R0, 0x40, RZ, 0xc0, !PT ;  /* 0x0000004000007812 */ /* 0x000fe400078ec0ff */
[----:B------:R-:W-:Y:S02]  /*11b0*/  LOP3.LUT R5, R5, 0x100, R4, 0xf8, !PT ;  /* 0x0000010005057812 */ /* 0x000fe400078ef804 */
[----:B------:R-:W-:Y:S02]  /*11c0*/  LOP3.LUT R11, R11, 0x20, R2, 0x78, !PT ;  /* 0x000000200b0b7812 */ /* 0x000fe400078e7802 */
[----:B------:R-:W-:-:S02]  /*11d0*/  LOP3.LUT R9, R5, 0x20, RZ, 0x3c, !PT ;  /* 0x0000002005097812 */ /* 0x000fc400078e3cff */
[----:B------:R-:W-:Y:S01]  /*11e0*/  LEA.HI R11, R0, R11, RZ, 0x1b ;  /* 0x0000000b000b7211 */ /* 0x000fe200078fd8ff */
[----:B------:R-:W-:Y:S01]  /*11f0*/  STS [R5], R16 ;  /* 0x0000001005007388 */ /* 0x000fe20000000800 */
[C---:B------:R-:W-:Y:S02]  /*1200*/  LOP3.LUT R0, R6.reuse, 0x8, R3, 0xfe, !PT ;  /* 0x0000000806007812 */ /* 0x040fe400078efe03 */
[----:B------:R-:W-:Y:S01]  /*1210*/  LOP3.LUT R10, R11, 0x40, RZ, 0x3c, !PT ;  /* 0x000000400b0a7812 */ /* 0x000fe200078e3cff */
[----:B------:R0:W-:Y:S04]  /*1220*/  STS [R9+0x200], R18 ;  /* 0x0002001209007388 */ /* 0x0001e80000000800 */
[----:B------:R-:W-:Y:S01]  /*1230*/  BAR.SYNC.DEFER_BLOCKING 0x0 ;  /* 0x0000000000007b1d */ /* 0x000fe20000010000 */
[C---:B------:R-:W-:Y:S01]  /*1240*/  ISETP.GE.AND P0, PT, R7.reuse, c[0x0][0x178], PT ;  /* 0x00005e0007007a0c */ /* 0x040fe20003f06270 */
[----:B------:R-:W-:Y:S01]  /*1250*/  IMAD R7, R7, c[0x0][0x194], RZ ;  /* 0x0000650007077a24 */ /* 0x000fe200078e02ff */
[----:B------:R-:W-:-:S02]  /*1260*/  LOP3.LUT R4, R6, R3, RZ, 0xfc, !PT ;  /* 0x0000000306047212 */ /* 0x000fc400078efcff */
[--C-:B------:R-:W-:Y:S01]  /*1270*/  LOP3.LUT R2, R6, 0x4, R3.reuse, 0xfe, !PT ;  /* 0x0000000406027812 */ /* 0x100fe200078efe03 */
[C---:B0-----:R-:W-:Y:S01]  /*1280*/  IMAD R9, R0.reuse, c[0x0][0x198], RZ ;  /* 0x0000660000097a24 */ /* 0x041fe200078e02ff */
[----:B------:R-:W-:Y:S01]  /*1290*/  ISETP.LT.AND P1, PT, R0, c[0x0][0x17c], !P0 ;  /* 0x00005f0000007a0c */ /* 0x000fe20004721270 */
[----:B------:R-:W-:Y:S01]  /*12a0*/  IMAD R5, R4, c[0x0][0x198], RZ ;  /* 0x0000660004057a24 */ /* 0x000fe200078e02ff */
[----:B------:R-:W-:Y:S01]  /*12b0*/  LOP3.LUT R0, R6, 0xc, R3, 0xfe, !PT ;  /* 0x0000000c06007812 */ /* 0x000fe200078efe03 */
[----:B------:R-:W-:Y:S01]  /*12c0*/  IMAD R8, R2, c[0x0][0x198], RZ ;  /* 0x0000660002087a24 */ /* 0x000fe200078e02ff */
[----:B------:R-:W-:Y:S02]  /*12d0*/  ISETP.LT.AND P3, PT, R4, c[0x0][0x17c], !P0 ;  /* 0x00005f0004007a0c */ /* 0x000fe40004761270 */
[----:B------:R-:W-:Y:S02]  /*12e0*/  LEA R12, P4, R7, c[0x0][0x170], 0x1 ;  /* 0x00005c00070c7a11 */ /* 0x000fe400078808ff */
[----:B------:R-:W-:-:S02]  /*12f0*/  ISETP.LT.AND P2, PT, R2, c[0x0][0x17c], !P0 ;  /* 0x00005f0002007a0c */ /* 0x000fc40004741270 */
[----:B------:R-:W-:Y:S02]  /*1300*/  ISETP.LT.AND P0, PT, R0, c[0x0][0x17c], !P0 ;  /* 0x00005f0000007a0c */ /* 0x000fe40004701270 */
[-C--:B------:R-:W-:Y:S02]  /*1310*/  LEA R2, P5, R5, R12.reuse, 0x1 ;  /* 0x0000000c05027211 */ /* 0x080fe400078a08ff */
[----:B------:R-:W-:Y:S01]  /*1320*/  LEA R4, P6, R8, R12, 0x1 ;  /* 0x0000000c08047211 */ /* 0x000fe200078c08ff */
[----:B------:R-:W0:Y:S04]  /*1330*/  LDS.U16 R13, [R11] ;  /* 0x000000000b0d7984 */ /* 0x000e280000000400 */
[----:B------:R-:W1:Y:S04]  /*1340*/  LDS.U16 R17, [R10] ;  /* 0x000000000a117984 */ /* 0x000e680000000400 */
[----:B------:R2:W3:Y:S02]  /*1350*/  LDS.U16 R15, [R11+0x100] ;  /* 0x000100000b0f7984 */ /* 0x0004e40000000400 */
[----:B--2---:R-:W-:-:S02]  /*1360*/  LEA.HI.X.SX32 R11, R7, c[0x0][0x174], 0x1, P4 ;  /* 0x00005d00070b7a11 */ /* 0x004fc400020f0eff */
[----:B------:R-:W-:Y:S02]  /*1370*/  LEA R6, P4, R9, R12, 0x1 ;  /* 0x0000000c09067211 */ /* 0x000fe400078808ff */
[-C--:B------:R-:W-:Y:S02]  /*1380*/  LEA.HI.X.SX32 R3, R5, R11.reuse, 0x1, P5 ;  /* 0x0000000b05037211 */ /* 0x080fe400028f0eff */
[-C--:B------:R-:W-:Y:S02]  /*1390*/  LEA.HI.X.SX32 R5, R8, R11.reuse, 0x1, P6 ;  /* 0x0000000b08057211 */ /* 0x080fe400030f0eff */
[----:B------:R-:W-:Y:S01]  /*13a0*/  LEA.HI.X.SX32 R7, R9, R11, 0x1, P4 ;  /* 0x0000000b09077211 */ /* 0x000fe200020f0eff */
[----:B0-----:R0:W-:Y:S04]  /*13b0*/  @P3 STG.E.U16 [R2.64], R13 ;  /* 0x0000000d02003986 */ /* 0x0011e8000c101506 */
[----:B-1----:R0:W-:Y:S04]  /*13c0*/  @P2 STG.E.U16 [R4.64], R17 ;  /* 0x0000001104002986 */ /* 0x0021e8000c101506 */
[----:B---3--:R0:W-:Y:S01]  /*13d0*/  @P1 STG.E.U16 [R6.64], R15 ;  /* 0x0000000f06001986 */ /* 0x0081e2000c101506 */
[----:B------:R-:W-:Y:S05]  /*13e0*/  @!P0 EXIT ;  /* 0x000000000000894d */ /* 0x000fea0003800000 */
[----:B0-----:R-:W0:Y:S01]  /*13f0*/  LDS.U16 R5, [R10+0x100] ;  /* 0x000100000a057984 */ /* 0x001e220000000400 */
[----:B------:R-:W-:-:S05]  /*1400*/  IMAD R0, R0, c[0x0][0x198], RZ ;  /* 0x0000660000007a24 */ /* 0x000fca00078e02ff */
[----:B------:R-:W-:-:S04]  /*1410*/  LEA R2, P0, R0, R12, 0x1 ;  /* 0x0000000c00027211 */ /* 0x000fc800078008ff */
[----:B------:R-:W-:-:S05]  /*1420*/  LEA.HI.X.SX32 R3, R0, R11, 0x1, P0 ;  /* 0x0000000b00037211 */ /* 0x000fca00000f0eff */
[----:B0-----:R-:W-:Y:S01]  /*1430*/  STG.E.U16 [R2.64], R5 ;  /* 0x0000000502007986 */ /* 0x001fe2000c101506 */
[----:B------:R-:W-:Y:S05]  /*1440*/  EXIT ;  /* 0x000000000000794d */ /* 0x000fea0003800000 */
.L_x_2:
[----:B------:R-:W-:-:S00]  /*1450*/  BRA `(.L_x_2) ;  /* 0xfffffff000007947 */ /* 0x000fc0000383ffff */
[----:B------:R-:W-:-:S00]  /*1460*/  NOP ;  /* 0x0000000000007918 */ /* 0x000fc00000000000 */
        /* <DEDUP_REMOVED lines=9> */
.L_x_3:


//--------------------- .nv.shared.matmul_kernel  --------------------------
	.section	.nv.shared.matmul_kernel,"aw",@nobits
	.sectionflags	@""
	.align	16
